//
// Generated by NVIDIA NVVM Compiler
//
// Compiler Build ID: CL-36424714
// Cuda compilation tools, release 13.0, V13.0.88
// Based on NVVM 20.0.0
//

.version 9.0
.target sm_100
.address_size 64

	// .globl	_Z6reducePfS_
// _ZZ6reducePfS_E6shared has been demoted

.visible .entry _Z6reducePfS_(
	.param .u64 .ptr .align 1 _Z6reducePfS__param_0,
	.param .u64 .ptr .align 1 _Z6reducePfS__param_1
)
{
	.reg .pred 	%p<5>;
	.reg .b32 	%r<25>;
	.reg .b32 	%f<6>;
	.reg .b64 	%rd<12>;
	// demoted variable
	.shared .align 4 .b8 _ZZ6reducePfS_E6shared[1024];
	ld.param.u64 	%rd2, [_Z6reducePfS__param_0];
	ld.param.u64 	%rd1, [_Z6reducePfS__param_1];
	cvta.to.global.u64 	%rd3, %rd2;
	mov.u32 	%r1, %ntid.x;
	mov.u32 	%r2, %ctaid.x;
	mul.lo.s32 	%r7, %r1, %r2;
	cvt.u64.u32 	%rd4, %r7;
	mov.u32 	%r3, %tid.x;
	cvt.u64.u32 	%rd5, %r3;
	add.s64 	%rd6, %rd4, %rd5;
	shl.b64 	%rd7, %rd6, 2;
	add.s64 	%rd8, %rd3, %rd7;
	ld.global.f32 	%f1, [%rd8];
	shl.b32 	%r8, %r3, 2;
	mov.u32 	%r9, _ZZ6reducePfS_E6shared;
	add.s32 	%r10, %r9, %r8;
	st.shared.f32 	[%r10], %f1;
	bar.sync 	0;
	setp.lt.u32 	%p1, %r1, 2;
	@%p1 bra 	$L__BB0_5;
	shl.b32 	%r4, %r3, 1;
	mov.b32 	%r24, 1;
$L__BB0_2:
	shl.b32 	%r6, %r24, 1;
	add.s32 	%r12, %r6, -1;
	not.b32 	%r13, %r6;
	and.b32  	%r14, %r13, %r12;
	popc.b32 	%r15, %r14;
	shr.u32 	%r16, %r1, %r15;
	setp.ge.u32 	%p2, %r3, %r16;
	@%p2 bra 	$L__BB0_4;
	mul.lo.s32 	%r17, %r24, %r4;
	add.s32 	%r18, %r17, %r24;
	shl.b32 	%r19, %r18, 2;
	add.s32 	%r21, %r9, %r19;
	ld.shared.f32 	%f2, [%r21];
	shl.b32 	%r22, %r17, 2;
	add.s32 	%r23, %r9, %r22;
	ld.shared.f32 	%f3, [%r23];
	add.f32 	%f4, %f2, %f3;
	st.shared.f32 	[%r23], %f4;
$L__BB0_4:
	bar.sync 	0;
	setp.lt.u32 	%p3, %r6, %r1;
	mov.u32 	%r24, %r6;
	@%p3 bra 	$L__BB0_2;
$L__BB0_5:
	setp.ne.s32 	%p4, %r3, 0;
	@%p4 bra 	$L__BB0_7;
	ld.shared.f32 	%f5, [_ZZ6reducePfS_E6shared];
	cvta.to.global.u64 	%rd9, %rd1;
	mul.wide.u32 	%rd10, %r2, 4;
	add.s64 	%rd11, %rd9, %rd10;
	st.global.f32 	[%rd11], %f5;
$L__BB0_7:
	ret;

}


// ===== COMPILED SASS (sm_100) =====

	.target	sm_100

	.elftype	@"ET_EXEC"


//--------------------- .note.nv.tkinfo           --------------------------
	.section	.note.nv.tkinfo,"",@"SHT_NOTE"
	.sectionflags	@"SHF_NOTE_NV_TKINFO"
	.tkinfo
        /*0018*/ 	.word	0x00000002
        /*0030*/ 	.string	""
        /*0030*/ 	.string	"ptxas"
        /*0030*/ 	.string	"Cuda compilation tools, release 13.0, V13.0.88"
        /*0030*/ 	.string	"Build cuda_13.0.r13.0/compiler.36424714_0"
        /*0030*/ 	.string	"-arch sm_100 -m 64 "



//--------------------- .note.nv.cuinfo           --------------------------
	.section	.note.nv.cuinfo,"",@"SHT_NOTE"
	.sectionflags	@"SHF_NOTE_NV_CUINFO"
        /*0018*/ 	.short	0x0002
        /*001a*/ 	.short	0x0064
        /*001c*/ 	.short	0x0082
	.zero		2


//--------------------- .nv.info                  --------------------------
	.section	.nv.info,"",@"SHT_CUDA_INFO"
	.align	4


	//----- nvinfo : EIATTR_REGCOUNT
	.align		4
        /*0000*/ 	.byte	0x04, 0x2f
        /*0002*/ 	.short	(.L_1 - .L_0)
	.align		4
.L_0:
        /*0004*/ 	.word	index@(_Z6reducePfS_)
        /*0008*/ 	.word	0x0000000a


	//----- nvinfo : EIATTR_FRAME_SIZE
	.align		4
.L_1:
        /*000c*/ 	.byte	0x04, 0x11
        /*000e*/ 	.short	(.L_3 - .L_2)
	.align		4
.L_2:
        /*0010*/ 	.word	index@(_Z6reducePfS_)
        /*0014*/ 	.word	0x00000000


	//----- nvinfo : EIATTR_MIN_STACK_SIZE
	.align		4
.L_3:
        /*0018*/ 	.byte	0x04, 0x12
        /*001a*/ 	.short	(.L_5 - .L_4)
	.align		4
.L_4:
        /*001c*/ 	.word	index@(_Z6reducePfS_)
        /*0020*/ 	.word	0x00000000
.L_5:


//--------------------- .nv.compat                --------------------------
	.section	.nv.compat,"",@"SHT_CUDA_COMPAT_INFO"
	.align	4
        /*0000*/ 	.byte	0x02, 0x09, 0x00, 0x00, 0x02, 0x02, 0x01, 0x00, 0x02, 0x05, 0x05, 0x00, 0x03, 0x07, 0x01, 0x01
        /*0010*/ 	.byte	0x02, 0x03, 0x00, 0x00, 0x02, 0x06, 0x01, 0x00, 0x04, 0x0b, 0x08, 0x00, 0x09, 0x00, 0x00, 0x00
        /*0020*/ 	.byte	0x00, 0x00, 0x00, 0x00


//--------------------- .nv.info._Z6reducePfS_    --------------------------
	.section	.nv.info._Z6reducePfS_,"",@"SHT_CUDA_INFO"
	.sectionflags	@""
	.align	4


	//----- nvinfo : EIATTR_CUDA_API_VERSION
	.align		4
        /*0000*/ 	.byte	0x04, 0x37
        /*0002*/ 	.short	(.L_7 - .L_6)
.L_6:
        /*0004*/ 	.word	0x00000082


	//----- nvinfo : EIATTR_KPARAM_INFO
	.align		4
.L_7:
        /*0008*/ 	.byte	0x04, 0x17
        /*000a*/ 	.short	(.L_9 - .L_8)
.L_8:
        /*000c*/ 	.word	0x00000000
        /*0010*/ 	.short	0x0001
        /*0012*/ 	.short	0x0008
        /*0014*/ 	.byte	0x00, 0xf5, 0x21, 0x00


	//----- nvinfo : EIATTR_KPARAM_INFO
	.align		4
.L_9:
        /*0018*/ 	.byte	0x04, 0x17
        /*001a*/ 	.short	(.L_11 - .L_10)
.L_10:
        /*001c*/ 	.word	0x00000000
        /*0020*/ 	.short	0x0000
        /*0022*/ 	.short	0x0000
        /*0024*/ 	.byte	0x00, 0xf5, 0x21, 0x00


	//----- nvinfo : EIATTR_SPARSE_MMA_MASK
	.align		4
.L_11:
        /*0028*/ 	.byte	0x03, 0x50
        /*002a*/ 	.short	0x0000


	//----- nvinfo : EIATTR_MAXREG_COUNT
	.align		4
        /*002c*/ 	.byte	0x03, 0x1b
        /*002e*/ 	.short	0x00ff


	//----- nvinfo : EIATTR_NUM_BARRIERS
	.align		4
        /*0030*/ 	.byte	0x02, 0x4c
        /*0032*/ 	.byte	0x01
	.zero		1


	//----- nvinfo : EIATTR_MERCURY_ISA_VERSION
	.align		4
        /*0034*/ 	.byte	0x03, 0x5f
        /*0036*/ 	.short	0x0101


	//----- nvinfo : EIATTR_VRC_CTA_INIT_COUNT
	.align		4
        /*0038*/ 	.byte	0x02, 0x4a
	.zero		1
	.zero		1


	//----- nvinfo : EIATTR_EXIT_INSTR_OFFSETS
	.align		4
        /*003c*/ 	.byte	0x04, 0x1c
        /*003e*/ 	.short	(.L_13 - .L_12)


	//   ....[0]....
.L_12:
        /*0040*/ 	.word	0x00000290


	//   ....[1]....
        /*0044*/ 	.word	0x00000310


	//----- nvinfo : EIATTR_CBANK_PARAM_SIZE
	.align		4
.L_13:
        /*0048*/ 	.byte	0x03, 0x19
        /*004a*/ 	.short	0x0010


	//----- nvinfo : EIATTR_PARAM_CBANK
	.align		4
        /*004c*/ 	.byte	0x04, 0x0a
        /*004e*/ 	.short	(.L_15 - .L_14)
	.align		4
.L_14:
        /*0050*/ 	.word	index@(.nv.constant0._Z6reducePfS_)
        /*0054*/ 	.short	0x0380
        /*0056*/ 	.short	0x0010


	//----- nvinfo : EIATTR_SW_WAR
	.align		4
.L_15:
        /*0058*/ 	.byte	0x04, 0x36
        /*005a*/ 	.short	(.L_17 - .L_16)
.L_16:
        /*005c*/ 	.word	0x00000008
.L_17:


//--------------------- .nv.callgraph             --------------------------
	.section	.nv.callgraph,"",@"SHT_CUDA_CALLGRAPH"
	.align	4
	.sectionentsize	8
	.align		4
        /*0000*/ 	.word	0x00000000
	.align		4
        /*0004*/ 	.word	0xffffffff
	.align		4
        /*0008*/ 	.word	0x00000000
	.align		4
        /*000c*/ 	.word	0xfffffffe
	.align		4
        /*0010*/ 	.word	0x00000000
	.align		4
        /*0014*/ 	.word	0xfffffffd
	.align		4
        /*0018*/ 	.word	0x00000000
	.align		4
        /*001c*/ 	.word	0xfffffffc


//--------------------- .text._Z6reducePfS_       --------------------------
	.section	.text._Z6reducePfS_,"ax",@progbits
	.align	128
        .global         _Z6reducePfS_
        .type           _Z6reducePfS_,@function
        .size           _Z6reducePfS_,(.L_x_3 - _Z6reducePfS_)
        .other          _Z6reducePfS_,@"STO_CUDA_ENTRY STV_DEFAULT"
_Z6reducePfS_:
.text._Z6reducePfS_:
[----:B------:R-:W-:Y:S01]  /*0000*/  LDC R1, c[0x0][0x37c] ;  /* 0x0000df00ff017b82 */ /* 0x000fe20000000800 */
[----:B------:R-:W0:Y:S01]  /*0010*/  S2R R7, SR_CTAID.X ;  /* 0x0000000000077919 */ /* 0x000e220000002500 */
[----:B------:R-:W0:Y:S01]  /*0020*/  LDCU UR10, c[0x0][0x360] ;  /* 0x00006c00ff0a77ac */ /* 0x000e220008000800 */
[----:B------:R-:W1:Y:S01]  /*0030*/  S2R R4, SR_TID.X ;  /* 0x0000000000047919 */ /* 0x000e620000002100 */
[----:B------:R-:W2:Y:S01]  /*0040*/  LDCU.64 UR4, c[0x0][0x380] ;  /* 0x00007000ff0477ac */ /* 0x000ea20008000a00 */
[----:B------:R-:W3:Y:S01]  /*0050*/  LDCU.64 UR8, c[0x0][0x358] ;  /* 0x00006b00ff0877ac */ /* 0x000ee20008000a00 */
[----:B0-----:R-:W-:-:S05]  /*0060*/  IMAD R3, R7, UR10, RZ ;  /* 0x0000000a07037c24 */ /* 0x001fca000f8e02ff */
[----:B-1----:R-:W-:-:S05]  /*0070*/  IADD3 R0, P0, PT, R3, R4, RZ ;  /* 0x0000000403007210 */ /* 0x002fca0007f1e0ff */
[----:B------:R-:W-:Y:S01]  /*0080*/  IMAD.X R3, RZ, RZ, RZ, P0 ;  /* 0x000000ffff037224 */ /* 0x000fe200000e06ff */
[----:B--2---:R-:W-:-:S04]  /*0090*/  LEA R2, P0, R0, UR4, 0x2 ;  /* 0x0000000400027c11 */ /* 0x004fc8000f8010ff */
[----:B------:R-:W-:-:S05]  /*00a0*/  LEA.HI.X R3, R0, UR5, R3, 0x2, P0 ;  /* 0x0000000500037c11 */ /* 0x000fca00080f1403 */
[----:B---3--:R-:W2:Y:S01]  /*00b0*/  LDG.E R2, desc[UR8][R2.64] ;  /* 0x0000000802027981 */ /* 0x008ea2000c1e1900 */
[----:B------:R-:W0:Y:S01]  /*00c0*/  S2UR UR5, SR_CgaCtaId ;  /* 0x00000000000579c3 */ /* 0x000e220000008800 */
[----:B------:R-:W-:Y:S01]  /*00d0*/  UMOV UR4, 0x400 ;  /* 0x0000040000047882 */ /* 0x000fe20000000000 */
[----:B------:R-:W-:Y:S01]  /*00e0*/  UISETP.GE.U32.AND UP0, UPT, UR10, 0x2, UPT ;  /* 0x000000020a00788c */ /* 0x000fe2000bf06070 */
[----:B------:R-:W-:Y:S01]  /*00f0*/  ISETP.NE.AND P1, PT, R4, RZ, PT ;  /* 0x000000ff0400720c */ /* 0x000fe20003f25270 */
[----:B0-----:R-:W-:-:S06]  /*0100*/  ULEA UR4, UR5, UR4, 0x18 ;  /* 0x0000000405047291 */ /* 0x001fcc000f8ec0ff */
[----:B------:R-:W-:-:S05]  /*0110*/  LEA R5, R4, UR4, 0x2 ;  /* 0x0000000404057c11 */ /* 0x000fca000f8e10ff */
[----:B--2---:R0:W-:Y:S01]  /*0120*/  STS [R5], R2 ;  /* 0x0000000205007388 */ /* 0x0041e20000000800 */
[----:B------:R-:W-:Y:S06]  /*0130*/  BAR.SYNC.DEFER_BLOCKING 0x0 ;  /* 0x0000000000007b1d */ /* 0x000fec0000010000 */
[----:B------:R-:W-:Y:S05]  /*0140*/  BRA.U !UP0, `(.L_x_0) ;  /* 0x0000000108507547 */ /* 0x000fea000b800000 */
[----:B0-----:R-:W-:Y:S01]  /*0150*/  IMAD.SHL.U32 R5, R4, 0x2, RZ ;  /* 0x0000000204057824 */ /* 0x001fe200078e00ff */
[----:B------:R-:W-:-:S06]  /*0160*/  UMOV UR5, 0x1 ;  /* 0x0000000100057882 */ /* 0x000fcc0000000000 */
.L_x_1:
[----:B------:R-:W-:-:S04]  /*0170*/  USHF.L.U32 UR7, UR5, 0x1, URZ ;  /* 0x0000000105077899 */ /* 0x000fc800080006ff */
[----:B------:R-:W-:Y:S02]  /*0180*/  UIADD3 UR6, UPT, UPT, UR7, -0x1, URZ ;  /* 0xffffffff07067890 */ /* 0x000fe4000fffe0ff */
[----:B------:R-:W-:Y:S02]  /*0190*/  UISETP.GE.U32.AND UP0, UPT, UR7, UR10, UPT ;  /* 0x0000000a0700728c */ /* 0x000fe4000bf06070 */
[----:B------:R-:W-:-:S04]  /*01a0*/  ULOP3.LUT UR6, UR7, UR6, URZ, 0xc, !UPT ;  /* 0x0000000607067292 */ /* 0x000fc8000f8e0cff */
[----:B------:R-:W-:-:S04]  /*01b0*/  UPOPC UR6, UR6 ;  /* 0x00000006000672bf */ /* 0x000fc80008000000 */
[----:B------:R-:W-:-:S06]  /*01c0*/  USHF.R.U32.HI UR6, URZ, UR6, UR10 ;  /* 0x00000006ff067299 */ /* 0x000fcc000801160a */
[----:B------:R-:W-:-:S13]  /*01d0*/  ISETP.GE.U32.AND P0, PT, R4, UR6, PT ;  /* 0x0000000604007c0c */ /* 0x000fda000bf06070 */
[----:B-1----:R-:W-:-:S04]  /*01e0*/  @!P0 IMAD R0, R5, UR5, RZ ;  /* 0x0000000505008c24 */ /* 0x002fc8000f8e02ff */
[C---:B------:R-:W-:Y:S01]  /*01f0*/  @!P0 VIADD R2, R0.reuse, UR5 ;  /* 0x0000000500028c36 */ /* 0x040fe20008000000 */
[----:B------:R-:W-:Y:S01]  /*0200*/  @!P0 LEA R0, R0, UR4, 0x2 ;  /* 0x0000000400008c11 */ /* 0x000fe2000f8e10ff */
[----:B------:R-:W-:-:S03]  /*0210*/  UMOV UR5, UR7 ;  /* 0x0000000700057c82 */ /* 0x000fc60008000000 */
[----:B------:R-:W-:Y:S01]  /*0220*/  @!P0 LEA R2, R2, UR4, 0x2 ;  /* 0x0000000402028c11 */ /* 0x000fe2000f8e10ff */
[----:B------:R-:W-:Y:S05]  /*0230*/  @!P0 LDS R3, [R0] ;  /* 0x0000000000038984 */ /* 0x000fea0000000800 */
[----:B------:R-:W0:Y:S02]  /*0240*/  @!P0 LDS R2, [R2] ;  /* 0x0000000002028984 */ /* 0x000e240000000800 */
[----:B0-----:R-:W-:-:S05]  /*0250*/  @!P0 FADD R3, R2, R3 ;  /* 0x0000000302038221 */ /* 0x001fca0000000000 */
[----:B------:R1:W-:Y:S01]  /*0260*/  @!P0 STS [R0], R3 ;  /* 0x0000000300008388 */ /* 0x0003e20000000800 */
[----:B------:R-:W-:Y:S06]  /*0270*/  BAR.SYNC.DEFER_BLOCKING 0x0 ;  /* 0x0000000000007b1d */ /* 0x000fec0000010000 */
[----:B------:R-:W-:Y:S05]  /*0280*/  BRA.U !UP0, `(.L_x_1) ;  /* 0xfffffffd08b87547 */ /* 0x000fea000b83ffff */
.L_x_0:
[----:B------:R-:W-:Y:S05]  /*0290*/  @P1 EXIT ;  /* 0x000000000000194d */ /* 0x000fea0003800000 */
[----:B------:R-:W2:Y:S01]  /*02a0*/  S2UR UR5, SR_CgaCtaId ;  /* 0x00000000000579c3 */ /* 0x000ea20000008800 */
[----:B------:R-:W-:-:S07]  /*02b0*/  UMOV UR4, 0x400 ;  /* 0x0000040000047882 */ /* 0x000fce0000000000 */
[----:B01----:R-:W0:Y:S01]  /*02c0*/  LDC.64 R2, c[0x0][0x388] ;  /* 0x0000e200ff027b82 */ /* 0x003e220000000a00 */
[----:B--2---:R-:W-:Y:S01]  /*02d0*/  ULEA UR4, UR5, UR4, 0x18 ;  /* 0x0000000405047291 */ /* 0x004fe2000f8ec0ff */
[----:B0-----:R-:W-:-:S08]  /*02e0*/  IMAD.WIDE.U32 R2, R7, 0x4, R2 ;  /* 0x0000000407027825 */ /* 0x001fd000078e0002 */
[----:B------:R-:W0:Y:S04]  /*02f0*/  LDS R5, [UR4] ;  /* 0x00000004ff057984 */ /* 0x000e280008000800 */
[----:B0-----:R-:W-:Y:S01]  /*0300*/  STG.E desc[UR8][R2.64], R5 ;  /* 0x0000000502007986 */ /* 0x001fe2000c101908 */
[----:B------:R-:W-:Y:S05]  /*0310*/  EXIT ;  /* 0x000000000000794d */ /* 0x000fea0003800000 */
.L_x_2:
[----:B------:R-:W-:-:S00]  /*0320*/  BRA `(.L_x_2) ;  /* 0xfffffffc00fc7947 */ /* 0x000fc0000383ffff */
[----:B------:R-:W-:-:S00]  /*0330*/  NOP ;  /* 0x0000000000007918 */ /* 0x000fc00000000000 */
        /* <DEDUP_REMOVED lines=12> */
.L_x_3:


//--------------------- .nv.shared._Z6reducePfS_  --------------------------
	.section	.nv.shared._Z6reducePfS_,"aw",@nobits
	.sectionflags	@""
	.align	4
.nv.shared._Z6reducePfS_:
	.zero		2048


//--------------------- .nv.shared.reserved.0     --------------------------
	.section	.nv.shared.reserved.0,"aw",@nobits
	.weak		__nv_reservedSMEM_offset_0_alias
	.size		__nv_reservedSMEM_offset_0_alias, 0, 64
	.other		__nv_reservedSMEM_offset_0_alias,@"STO_CUDA_RESERVED_SHARED STV_DEFAULT"
__nv_reservedSMEM_offset_0_alias:
	.zero		0
	.zero		64


//--------------------- .nv.constant0._Z6reducePfS_ --------------------------
	.section	.nv.constant0._Z6reducePfS_,"a",@progbits
	.sectionflags	@""
	.align	4
.nv.constant0._Z6reducePfS_:
	.zero		912


//--------------------- SYMBOLS --------------------------

	.type		.nv.reservedSmem.offset0,@object
	.size		.nv.reservedSmem.offset0,0x4
	.type		.nv.reservedSmem.cap,@object
	.size		.nv.reservedSmem.cap,0x4
